	.headerflags	@"EF_CUDA_TEXMODE_UNIFIED EF_CUDA_64BIT_ADDRESS EF_CUDA_ACCELERATORS EF_CUDA_SM90 EF_CUDA_VIRTUAL_SM(EF_CUDA_SM90)"
	.elftype	@"ET_EXEC"


//--------------------- .nv.info                  --------------------------
	.section	.nv.info,"",@"SHT_CUDA_INFO"
	.align	4


	//----- nvinfo : EIATTR_REGCOUNT
	.align		4
        /*0000*/ 	.byte	0x04, 0x2f
        /*0002*/ 	.short	(.L_3 - .L_2)
	.align		4
.L_2:
        /*0004*/ 	.word	index@(triton_poi_fused__native_batch_norm_legit_no_training_add_convolution_elu_19)
        /*0008*/ 	.word	0x0000001a


	//----- nvinfo : EIATTR_MIN_STACK_SIZE
	.align		4
.L_3:
        /*000c*/ 	.byte	0x04, 0x12
        /*000e*/ 	.short	(.L_5 - .L_4)
	.align		4
.L_4:
        /*0010*/ 	.word	index@(triton_poi_fused__native_batch_norm_legit_no_training_add_convolution_elu_19)
        /*0014*/ 	.word	0x00000000


	//----- nvinfo : EIATTR_FRAME_SIZE
	.align		4
.L_5:
        /*0018*/ 	.byte	0x04, 0x11
        /*001a*/ 	.short	(.L_7 - .L_6)
	.align		4
.L_6:
        /*001c*/ 	.word	index@(triton_poi_fused__native_batch_norm_legit_no_training_add_convolution_elu_19)
        /*0020*/ 	.word	0x00000000


	//----- nvinfo : EIATTR_MIN_STACK_SIZE
	.align		4
.L_7:
        /*0024*/ 	.byte	0x04, 0x12
        /*0026*/ 	.short	(.L_9 - .L_8)
	.align		4
.L_8:
        /*0028*/ 	.word	index@(triton_poi_fused__native_batch_norm_legit_no_training_add_convolution_elu_19)
        /*002c*/ 	.word	0x00000000
.L_9:


//--------------------- .nv.info.triton_poi_fused__native_batch_norm_legit_no_training_add_convolution_elu_19 --------------------------
	.section	.nv.info.triton_poi_fused__native_batch_norm_legit_no_training_add_convolution_elu_19,"",@"SHT_CUDA_INFO"
	.sectionflags	@""
	.align	4


	//----- nvinfo : EIATTR_CUDA_API_VERSION
	.align		4
        /*0000*/ 	.byte	0x04, 0x37
        /*0002*/ 	.short	(.L_11 - .L_10)
.L_10:
        /*0004*/ 	.word	0x0000007c


	//----- nvinfo : EIATTR_KPARAM_INFO
	.align		4
.L_11:
        /*0008*/ 	.byte	0x04, 0x17
        /*000a*/ 	.short	(.L_13 - .L_12)
.L_12:
        /*000c*/ 	.word	0x00000000
        /*0010*/ 	.short	0x0008
        /*0012*/ 	.short	0x0040
        /*0014*/ 	.byte	0x00, 0xf0, 0x11, 0x00


	//----- nvinfo : EIATTR_KPARAM_INFO
	.align		4
.L_13:
        /*0018*/ 	.byte	0x04, 0x17
        /*001a*/ 	.short	(.L_15 - .L_14)
.L_14:
        /*001c*/ 	.word	0x00000000
        /*0020*/ 	.short	0x0007
        /*0022*/ 	.short	0x0038
        /*0024*/ 	.byte	0x00, 0xf4, 0x21, 0x00


	//----- nvinfo : EIATTR_KPARAM_INFO
	.align		4
.L_15:
        /*0028*/ 	.byte	0x04, 0x17
        /*002a*/ 	.short	(.L_17 - .L_16)
.L_16:
        /*002c*/ 	.word	0x00000000
        /*0030*/ 	.short	0x0006
        /*0032*/ 	.short	0x0030
        /*0034*/ 	.byte	0x00, 0xf4, 0x21, 0x00


	//----- nvinfo : EIATTR_KPARAM_INFO
	.align		4
.L_17:
        /*0038*/ 	.byte	0x04, 0x17
        /*003a*/ 	.short	(.L_19 - .L_18)
.L_18:
        /*003c*/ 	.word	0x00000000
        /*0040*/ 	.short	0x0005
        /*0042*/ 	.short	0x0028
        /*0044*/ 	.byte	0x00, 0xf4, 0x21, 0x00


	//----- nvinfo : EIATTR_KPARAM_INFO
	.align		4
.L_19:
        /*0048*/ 	.byte	0x04, 0x17
        /*004a*/ 	.short	(.L_21 - .L_20)
.L_20:
        /*004c*/ 	.word	0x00000000
        /*0050*/ 	.short	0x0004
        /*0052*/ 	.short	0x0020
        /*0054*/ 	.byte	0x00, 0xf4, 0x21, 0x00


	//----- nvinfo : EIATTR_KPARAM_INFO
	.align		4
.L_21:
        /*0058*/ 	.byte	0x04, 0x17
        /*005a*/ 	.short	(.L_23 - .L_22)
.L_22:
        /*005c*/ 	.word	0x00000000
        /*0060*/ 	.short	0x0003
        /*0062*/ 	.short	0x0018
        /*0064*/ 	.byte	0x00, 0xf4, 0x21, 0x00


	//----- nvinfo : EIATTR_KPARAM_INFO
	.align		4
.L_23:
        /*0068*/ 	.byte	0x04, 0x17
        /*006a*/ 	.short	(.L_25 - .L_24)
.L_24:
        /*006c*/ 	.word	0x00000000
        /*0070*/ 	.short	0x0002
        /*0072*/ 	.short	0x0010
        /*0074*/ 	.byte	0x00, 0xf4, 0x21, 0x00


	//----- nvinfo : EIATTR_KPARAM_INFO
	.align		4
.L_25:
        /*0078*/ 	.byte	0x04, 0x17
        /*007a*/ 	.short	(.L_27 - .L_26)
.L_26:
        /*007c*/ 	.word	0x00000000
        /*0080*/ 	.short	0x0001
        /*0082*/ 	.short	0x0008
        /*0084*/ 	.byte	0x00, 0xf4, 0x21, 0x00


	//----- nvinfo : EIATTR_KPARAM_INFO
	.align		4
.L_27:
        /*0088*/ 	.byte	0x04, 0x17
        /*008a*/ 	.short	(.L_29 - .L_28)
.L_28:
        /*008c*/ 	.word	0x00000000
        /*0090*/ 	.short	0x0000
        /*0092*/ 	.short	0x0000
        /*0094*/ 	.byte	0x00, 0xf4, 0x21, 0x00


	//----- nvinfo : EIATTR_SPARSE_MMA_MASK
	.align		4
.L_29:
        /*0098*/ 	.byte	0x03, 0x50
        /*009a*/ 	.short	0x0000


	//----- nvinfo : EIATTR_MAXREG_COUNT
	.align		4
        /*009c*/ 	.byte	0x03, 0x1b
        /*009e*/ 	.short	0x00ff


	//----- nvinfo : EIATTR_EXIT_INSTR_OFFSETS
	.align		4
        /*00a0*/ 	.byte	0x04, 0x1c
        /*00a2*/ 	.short	(.L_31 - .L_30)


	//   ....[0]....
.L_30:
        /*00a4*/ 	.word	0x00000a90


	//----- nvinfo : EIATTR_REQNTID
	.align		4
.L_31:
        /*00a8*/ 	.byte	0x04, 0x10
        /*00aa*/ 	.short	(.L_33 - .L_32)
.L_32:
        /*00ac*/ 	.word	0x00000100
        /*00b0*/ 	.word	0x00000001
        /*00b4*/ 	.word	0x00000001


	//----- nvinfo : EIATTR_CBANK_PARAM_SIZE
	.align		4
.L_33:
        /*00b8*/ 	.byte	0x03, 0x19
        /*00ba*/ 	.short	0x0044


	//----- nvinfo : EIATTR_PARAM_CBANK
	.align		4
        /*00bc*/ 	.byte	0x04, 0x0a
        /*00be*/ 	.short	(.L_35 - .L_34)
	.align		4
.L_34:
        /*00c0*/ 	.word	index@(.nv.constant0.triton_poi_fused__native_batch_norm_legit_no_training_add_convolution_elu_19)
        /*00c4*/ 	.short	0x0210
        /*00c6*/ 	.short	0x0044


	//----- nvinfo : EIATTR_SW_WAR
	.align		4
.L_35:
        /*00c8*/ 	.byte	0x04, 0x36
        /*00ca*/ 	.short	(.L_37 - .L_36)
.L_36:
        /*00cc*/ 	.word	0x00000008
.L_37:


//--------------------- .nv.callgraph             --------------------------
	.section	.nv.callgraph,"",@"SHT_CUDA_CALLGRAPH"
	.align	4
	.sectionentsize	8
	.align		4
        /*0000*/ 	.word	0x00000000
	.align		4
        /*0004*/ 	.word	0xffffffff
	.align		4
        /*0008*/ 	.word	0x00000000
	.align		4
        /*000c*/ 	.word	0xfffffffe
	.align		4
        /*0010*/ 	.word	0x00000000
	.align		4
        /*0014*/ 	.word	0xfffffffd
	.align		4
        /*0018*/ 	.word	0x00000000
	.align		4
        /*001c*/ 	.word	0xfffffffc


//--------------------- .nv.constant4             --------------------------
	.section	.nv.constant4,"a",@progbits
	.align	8
	.align		8
.nv.constant4:
        /*0000*/ 	.dword	_$_str
	.align		8
        /*0008*/ 	.dword	_$_str_$_2


//--------------------- .text.triton_poi_fused__native_batch_norm_legit_no_training_add_convolution_elu_19 --------------------------
	.section	.text.triton_poi_fused__native_batch_norm_legit_no_training_add_convolution_elu_19,"ax",@progbits
	.align	128
        .global         triton_poi_fused__native_batch_norm_legit_no_training_add_convolution_elu_19
        .type           triton_poi_fused__native_batch_norm_legit_no_training_add_convolution_elu_19,@function
        .size           triton_poi_fused__native_batch_norm_legit_no_training_add_convolution_elu_19,(.L_x_1 - triton_poi_fused__native_batch_norm_legit_no_training_add_convolution_elu_19)
        .other          triton_poi_fused__native_batch_norm_legit_no_training_add_convolution_elu_19,@"STO_CUDA_ENTRY STV_DEFAULT"
triton_poi_fused__native_batch_norm_legit_no_training_add_convolution_elu_19:
.text.triton_poi_fused__native_batch_norm_legit_no_training_add_convolution_elu_19:
[----:B------:R-:W-:Y:S01]  /*0000*/  LDC R1, c[0x0][0x28] ;  /* 0x00000a00ff017b82 */ /* 0x000fe20000000800 */
[----:B------:R-:W1:Y:S07]  /*0010*/  S2R R0, SR_TID.X ;  /* 0x0000000000007919 */ /* 0x000e6e0000002100 */
[----:B------:R-:W2:Y:S01]  /*0020*/  LDC.64 R10, c[0x0][0x230] ;  /* 0x00008c00ff0a7b82 */ /* 0x000ea20000000a00 */
[----:B------:R-:W-:Y:S01]  /*0030*/  ULDC.64 UR4, c[0x0][0x208] ;  /* 0x0000820000047ab9 */ /* 0x000fe20000000a00 */
[----:B------:R-:W3:Y:S06]  /*0040*/  S2R R5, SR_CTAID.X ;  /* 0x0000000000057919 */ /* 0x000eec0000002500 */
[----:B------:R-:W4:Y:S08]  /*0050*/  LDC.64 R14, c[0x0][0x220] ;  /* 0x00008800ff0e7b82 */ /* 0x000f300000000a00 */
[----:B------:R-:W5:Y:S08]  /*0060*/  LDC.64 R16, c[0x0][0x228] ;  /* 0x00008a00ff107b82 */ /* 0x000f700000000a00 */
[----:B------:R-:W5:Y:S01]  /*0070*/  LDC.64 R18, c[0x0][0x238] ;  /* 0x00008e00ff127b82 */ /* 0x000f620000000a00 */
[----:B-1----:R-:W-:-:S02]  /*0080*/  SHF.L.U32 R0, R0, 0x1, RZ ;  /* 0x0000000100007819 */ /* 0x002fc400000006ff */
[----:B---3--:R-:W-:Y:S02]  /*0090*/  SHF.R.S32.HI R3, RZ, 0x16, R5 ;  /* 0x00000016ff037819 */ /* 0x008fe40000011405 */
[----:B------:R-:W-:Y:S02]  /*00a0*/  LOP3.LUT R0, R0, 0x1fe, RZ, 0xc0, !PT ;  /* 0x000001fe00007812 */ /* 0x000fe400078ec0ff */
[----:B------:R-:W-:Y:S02]  /*00b0*/  SGXT R3, R3, 0x1 ;  /* 0x000000010303781a */ /* 0x000fe40000000200 */
[----:B------:R-:W-:Y:S02]  /*00c0*/  LEA R0, R5, R0, 0x9 ;  /* 0x0000000005007211 */ /* 0x000fe400078e48ff */
[----:B------:R-:W1:Y:S02]  /*00d0*/  LDC.64 R4, c[0x0][0x240] ;  /* 0x00009000ff047b82 */ /* 0x000e640000000a00 */
[----:B------:R-:W-:-:S04]  /*00e0*/  LEA.HI R3, R3, R0, RZ, 0xf ;  /* 0x0000000003037211 */ /* 0x000fc800078f78ff */
[----:B------:R-:W-:-:S04]  /*00f0*/  SHF.R.S32.HI R3, RZ, 0xf, R3 ;  /* 0x0000000fff037819 */ /* 0x000fc80000011403 */
[----:B------:R-:W-:-:S04]  /*0100*/  LEA.HI R2, R3, R3, RZ, 0x6 ;  /* 0x0000000303027211 */ /* 0x000fc800078f30ff */
[----:B------:R-:W-:-:S04]  /*0110*/  LOP3.LUT R2, R2, 0xffffffc0, RZ, 0xc0, !PT ;  /* 0xffffffc002027812 */ /* 0x000fc800078ec0ff */
[----:B------:R-:W-:Y:S02]  /*0120*/  IADD3 R13, R3, -R2, RZ ;  /* 0x80000002030d7210 */ /* 0x000fe40007ffe0ff */
[----:B------:R-:W3:Y:S03]  /*0130*/  LDC.64 R2, c[0x0][0x210] ;  /* 0x00008400ff027b82 */ /* 0x000ee60000000a00 */
[----:B--2---:R-:W-:-:S05]  /*0140*/  IMAD.WIDE R10, R13, 0x4, R10 ;  /* 0x000000040d0a7825 */ /* 0x004fca00078e020a */
[----:B------:R-:W2:Y:S01]  /*0150*/  LDG.E.EL R6, desc[UR4][R10.64] ;  /* 0x000000040a067981 */ /* 0x000ea2000c2e1900 */
[----:B----4-:R-:W-:-:S04]  /*0160*/  IMAD.WIDE R14, R13, 0x4, R14 ;  /* 0x000000040d0e7825 */ /* 0x010fc800078e020e */
[C---:B-----5:R-:W-:Y:S01]  /*0170*/  IMAD.WIDE R16, R13.reuse, 0x4, R16 ;  /* 0x000000040d107825 */ /* 0x060fe200078e0210 */
[----:B------:R-:W4:Y:S03]  /*0180*/  LDG.E.EL R7, desc[UR4][R14.64] ;  /* 0x000000040e077981 */ /* 0x000f26000c2e1900 */
[C---:B0-----:R-:W-:Y:S01]  /*0190*/  IMAD.WIDE R18, R13.reuse, 0x4, R18 ;  /* 0x000000040d127825 */ /* 0x041fe200078e0212 */
[----:B------:R0:W5:Y:S03]  /*01a0*/  LDG.E.EL R10, desc[UR4][R16.64] ;  /* 0x00000004100a7981 */ /* 0x000166000c2e1900 */
[----:B---3--:R-:W-:Y:S01]  /*01b0*/  IMAD.WIDE R2, R0, 0x4, R2 ;  /* 0x0000000400027825 */ /* 0x008fe200078e0202 */
[----:B------:R-:W3:Y:S04]  /*01c0*/  LDG.E.EL R11, desc[UR4][R18.64] ;  /* 0x00000004120b7981 */ /* 0x000ee8000c2e1900 */
[----:B------:R-:W4:Y:S01]  /*01d0*/  LDG.E.64 R8, desc[UR4][R2.64] ;  /* 0x0000000402087981 */ /* 0x000f22000c1e1b00 */
[----:B-1----:R-:W-:-:S02]  /*01e0*/  IMAD.WIDE R12, R13, 0x4, R4 ;  /* 0x000000040d0c7825 */ /* 0x002fc400078e0204 */
[----:B------:R-:W1:Y:S04]  /*01f0*/  LDC.64 R4, c[0x0][0x248] ;  /* 0x00009200ff047b82 */ /* 0x000e680000000a00 */
[----:B------:R0:W3:Y:S01]  /*0200*/  LDG.E.EL R12, desc[UR4][R12.64] ;  /* 0x000000040c0c7981 */ /* 0x0000e2000c2e1900 */
[----:B-1----:R-:W-:-:S06]  /*0210*/  IMAD.WIDE R4, R0, 0x4, R4 ;  /* 0x0000000400047825 */ /* 0x002fcc00078e0204 */
[----:B------:R-:W3:Y:S01]  /*0220*/  LDG.E.64 R4, desc[UR4][R4.64] ;  /* 0x0000000404047981 */ /* 0x000ee2000c1e1b00 */
[----:B0-----:R-:W-:Y:S01]  /*0230*/  HFMA2.MMA R16, -RZ, RZ, 1.625, 0 ;  /* 0x3e800000ff107435 */ /* 0x001fe200000001ff */
[----:B--2---:R-:W-:-:S04]  /*0240*/  FADD R14, R6, 9.9999997473787516356e-06 ;  /* 0x3727c5ac060e7421 */ /* 0x004fc80000000000 */
[----:B------:R-:W0:Y:S02]  /*0250*/  MUFU.SQRT R15, R14 ;  /* 0x0000000e000f7308 */ /* 0x000e240000002000 */
[C---:B0-----:R-:W-:Y:S02]  /*0260*/  FSETP.GT.AND P0, PT, R15.reuse, 8.50705917302346158658e+37, PT ;  /* 0x7e8000000f00780b */ /* 0x041fe40003f04000 */
[----:B------:R-:W-:-:S11]  /*0270*/  FSETP.GEU.AND P1, PT, R15, 1.175494350822287508e-38, PT ;  /* 0x008000000f00780b */ /* 0x000fd60003f2e000 */
[----:B------:R-:W-:-:S04]  /*0280*/  @P0 FMUL R15, R15, 0.25 ;  /* 0x3e8000000f0f0820 */ /* 0x000fc80000400000 */
[----:B------:R-:W-:-:S06]  /*0290*/  @!P1 FMUL R15, R15, 16777216 ;  /* 0x4b8000000f0f9820 */ /* 0x000fcc0000400000 */
[----:B------:R-:W0:Y:S01]  /*02a0*/  MUFU.RCP R15, R15 ;  /* 0x0000000f000f7308 */ /* 0x000e220000001000 */
[----:B------:R-:W-:Y:S01]  /*02b0*/  FSEL R16, R16, 1, P0 ;  /* 0x3f80000010107808 */ /* 0x000fe20000000000 */
[----:B----4-:R-:W-:-:S04]  /*02c0*/  FADD R6, R8, R7 ;  /* 0x0000000708067221 */ /* 0x010fc80000000000 */
[----:B------:R-:W-:Y:S01]  /*02d0*/  @!P1 FMUL R16, R16, 16777216 ;  /* 0x4b80000010109820 */ /* 0x000fe20000400000 */
[C---:B-----5:R-:W-:Y:S01]  /*02e0*/  FADD R8, -R10.reuse, R6 ;  /* 0x000000060a087221 */ /* 0x060fe20000000100 */
[----:B------:R-:W-:Y:S02]  /*02f0*/  FADD R7, R9, R7 ;  /* 0x0000000709077221 */ /* 0x000fe40000000000 */
[----:B0-----:R-:W-:Y:S02]  /*0300*/  FMUL R13, R15, R16 ;  /* 0x000000100f0d7220 */ /* 0x001fe40000400000 */
[----:B------:R-:W-:Y:S02]  /*0310*/  FADD R10, -R10, R7 ;  /* 0x000000070a0a7221 */ /* 0x000fe40000000100 */
[-C--:B------:R-:W-:Y:S02]  /*0320*/  FMUL R8, R8, R13.reuse ;  /* 0x0000000d08087220 */ /* 0x080fe40000400000 */
[----:B------:R-:W-:-:S02]  /*0330*/  FMUL R13, R10, R13 ;  /* 0x0000000d0a0d7220 */ /* 0x000fc40000400000 */
[C-C-:B---3--:R-:W-:Y:S02]  /*0340*/  FFMA R9, R11.reuse, R8, R12.reuse ;  /* 0x000000080b097223 */ /* 0x148fe4000000000c */
[----:B------:R-:W-:Y:S02]  /*0350*/  FFMA R11, R11, R13, R12 ;  /* 0x0000000d0b0b7223 */ /* 0x000fe4000000000c */
[----:B------:R-:W-:Y:S02]  /*0360*/  FMUL R10, R9, 1.4426950216293334961 ;  /* 0x3fb8aa3b090a7820 */ /* 0x000fe40000400000 */
[----:B------:R-:W-:-:S04]  /*0370*/  FMUL R14, R11, 1.4426950216293334961 ;  /* 0x3fb8aa3b0b0e7820 */ /* 0x000fc80000400000 */
[----:B------:R-:W0:Y:S01]  /*0380*/  FRND R10, R10 ;  /* 0x0000000a000a7307 */ /* 0x000e220000201000 */
[----:B------:R-:W-:Y:S01]  /*0390*/  FADD.FTZ R8, |R9|, -RZ ;  /* 0x800000ff09087221 */ /* 0x000fe20000010200 */
[----:B------:R-:W-:-:S06]  /*03a0*/  FADD.FTZ R12, |R11|, -RZ ;  /* 0x800000ff0b0c7221 */ /* 0x000fcc0000010200 */
[----:B------:R-:W1:Y:S01]  /*03b0*/  FRND R14, R14 ;  /* 0x0000000e000e7307 */ /* 0x000e620000201000 */
[----:B------:R-:W-:Y:S02]  /*03c0*/  FSETP.GEU.AND P0, PT, R8, 0.40999999642372131348, PT ;  /* 0x3ed1eb850800780b */ /* 0x000fe40003f0e000 */
[----:B------:R-:W-:Y:S02]  /*03d0*/  FSETP.GEU.AND P1, PT, R12, 0.40999999642372131348, PT ;  /* 0x3ed1eb850c00780b */ /* 0x000fe40003f2e000 */
[----:B0-----:R-:W-:Y:S02]  /*03e0*/  FSEL R12, R10, RZ, P0 ;  /* 0x000000ff0a0c7208 */ /* 0x001fe40000000000 */
[----:B------:R-:W-:-:S03]  /*03f0*/  MOV R8, 0x3ab5ebe6 ;  /* 0x3ab5ebe600087802 */ /* 0x000fc60000000f00 */
[----:B------:R-:W-:Y:S01]  /*0400*/  FFMA.FTZ R13, -R12, 0.693145751953125, R9 ;  /* 0x3f3172000c0d7823 */ /* 0x000fe20000010109 */
[----:B-1----:R-:W-:-:S03]  /*0410*/  FSEL R16, R14, RZ, P1 ;  /* 0x000000ff0e107208 */ /* 0x002fc60000800000 */
[C---:B------:R-:W-:Y:S01]  /*0420*/  FFMA.FTZ R15, -R12.reuse, 1.428606765330187045e-06, R13 ;  /* 0x35bfbe8e0c0f7823 */ /* 0x040fe2000001010d */
[----:B------:R-:W-:Y:S01]  /*0430*/  FSETP.NEU.AND P0, PT, R12, 128, PT ;  /* 0x430000000c00780b */ /* 0x000fe20003f0d000 */
[----:B------:R-:W-:-:S03]  /*0440*/  FFMA.FTZ R17, -R16, 0.693145751953125, R11 ;  /* 0x3f31720010117823 */ /* 0x000fc6000001010b */
[----:B------:R-:W-:Y:S01]  /*0450*/  FSEL R10, R12, 127, P0 ;  /* 0x42fe00000c0a7808 */ /* 0x000fe20000000000 */
[C---:B------:R-:W-:Y:S01]  /*0460*/  FFMA.FTZ R12, R15.reuse, R8, 0.0083824126049876213074 ;  /* 0x3c0956630f0c7423 */ /* 0x040fe20000010008 */
[C---:B------:R-:W-:Y:S01]  /*0470*/  FSETP.NEU.AND P4, PT, R16.reuse, 128, PT ;  /* 0x430000001000780b */ /* 0x040fe20003f8d000 */
[C---:B------:R-:W-:Y:S01]  /*0480*/  FFMA.FTZ R19, -R16.reuse, 1.428606765330187045e-06, R17 ;  /* 0x35bfbe8e10137823 */ /* 0x040fe20000010111 */
[----:B------:R-:W0:Y:S01]  /*0490*/  MUFU.EX2 R13, R10 ;  /* 0x0000000a000d7308 */ /* 0x000e220000000800 */
[----:B------:R-:W-:Y:S01]  /*04a0*/  FFMA.FTZ R14, R15, R12, 0.041667830199003219604 ;  /* 0x3d2aabe30f0e7423 */ /* 0x000fe2000001000c */
[----:B------:R-:W-:Y:S01]  /*04b0*/  FSEL R12, R16, 127, P4 ;  /* 0x42fe0000100c7808 */ /* 0x000fe20002000000 */
[----:B------:R-:W-:Y:S02]  /*04c0*/  FFMA.FTZ R18, R19, R8, 0.0083824126049876213074 ;  /* 0x3c09566313127423 */ /* 0x000fe40000010008 */
[----:B------:R-:W-:Y:S02]  /*04d0*/  FFMA.FTZ R14, R15, R14, 0.16666397452354431152 ;  /* 0x3e2aa9f60f0e7423 */ /* 0x000fe4000001000e */
[----:B------:R-:W-:Y:S01]  /*04e0*/  FFMA.FTZ R18, R19, R18, 0.041667830199003219604 ;  /* 0x3d2aabe313127423 */ /* 0x000fe20000010012 */
[----:B------:R-:W1:Y:S01]  /*04f0*/  MUFU.EX2 R17, R12 ;  /* 0x0000000c00117308 */ /* 0x000e620000000800 */
[----:B------:R-:W-:-:S02]  /*0500*/  FFMA.FTZ R14, R15, R14, 0.49999994039535522461 ;  /* 0x3efffffe0f0e7423 */ /* 0x000fc4000001000e */
[----:B------:R-:W-:Y:S02]  /*0510*/  FFMA.FTZ R18, R19, R18, 0.16666397452354431152 ;  /* 0x3e2aa9f613127423 */ /* 0x000fe40000010012 */
[----:B------:R-:W-:Y:S02]  /*0520*/  FMUL R14, R15, R14 ;  /* 0x0000000e0f0e7220 */ /* 0x000fe40000400000 */
[----:B------:R-:W-:Y:S01]  /*0530*/  FFMA.FTZ R18, R19, R18, 0.49999994039535522461 ;  /* 0x3efffffe13127423 */ /* 0x000fe20000010012 */
[----:B0-----:R-:W-:Y:S01]  /*0540*/  FADD R16, R13, -1 ;  /* 0xbf8000000d107421 */ /* 0x001fe20000000000 */
[----:B------:R-:W-:Y:S02]  /*0550*/  FFMA.FTZ R14, R15, R14, R15 ;  /* 0x0000000e0f0e7223 */ /* 0x000fe4000001000f */
[----:B------:R-:W-:Y:S02]  /*0560*/  FMUL R18, R19, R18 ;  /* 0x0000001213127220 */ /* 0x000fe40000400000 */
[----:B------:R-:W-:-:S02]  /*0570*/  FFMA.FTZ R13, R13, R14, R16 ;  /* 0x0000000e0d0d7223 */ /* 0x000fc40000010010 */
[----:B------:R-:W-:Y:S01]  /*0580*/  FFMA.FTZ R18, R19, R18, R19 ;  /* 0x0000001213127223 */ /* 0x000fe20000010013 */
[----:B-1----:R-:W-:Y:S01]  /*0590*/  FADD R20, R17, -1 ;  /* 0xbf80000011147421 */ /* 0x002fe20000000000 */
[----:B------:R-:W-:Y:S01]  /*05a0*/  @!P0 FADD R13, R13, R13 ;  /* 0x0000000d0d0d8221 */ /* 0x000fe20000000000 */
[----:B------:R-:W-:Y:S02]  /*05b0*/  FSETP.NEU.AND P1, PT, R9, RZ, PT ;  /* 0x000000ff0900720b */ /* 0x000fe40003f2d000 */
[----:B------:R-:W-:Y:S01]  /*05c0*/  FFMA.FTZ R17, R17, R18, R20 ;  /* 0x0000001211117223 */ /* 0x000fe20000010014 */
[----:B------:R-:W-:Y:S02]  /*05d0*/  FSETP.NEU.AND P0, PT, R11, RZ, PT ;  /* 0x000000ff0b00720b */ /* 0x000fe40003f0d000 */
[----:B------:R-:W-:Y:S01]  /*05e0*/  FSETP.GT.AND P3, PT, R10, 128, PT ;  /* 0x430000000a00780b */ /* 0x000fe20003f64000 */
[----:B------:R-:W-:Y:S01]  /*05f0*/  @!P4 FADD R17, R17, R17 ;  /* 0x000000111111c221 */ /* 0x000fe20000000000 */
[----:B------:R-:W-:-:S02]  /*0600*/  FSETP.GT.AND P4, PT, R12, 128, PT ;  /* 0x430000000c00780b */ /* 0x000fc40003f84000 */
[----:B------:R-:W-:Y:S02]  /*0610*/  FSETP.GEU.AND P2, PT, R10, -25, PT ;  /* 0xc1c800000a00780b */ /* 0x000fe40003f4e000 */
[----:B------:R-:W-:Y:S02]  /*0620*/  FSEL R13, R13, +INF , !P3 ;  /* 0x7f8000000d0d7808 */ /* 0x000fe40005800000 */
[----:B------:R-:W-:Y:S02]  /*0630*/  FSETP.GEU.AND P3, PT, R12, -25, PT ;  /* 0xc1c800000c00780b */ /* 0x000fe40003f6e000 */
[----:B------:R-:W-:Y:S02]  /*0640*/  FSEL R17, R17, +INF , !P4 ;  /* 0x7f80000011117808 */ /* 0x000fe40006000000 */
[----:B------:R-:W-:Y:S01]  /*0650*/  FSEL R10, R13, -1, P2 ;  /* 0xbf8000000d0a7808 */ /* 0x000fe20001000000 */
[----:B------:R-:W-:Y:S01]  /*0660*/  @!P1 FADD R10, R9, R9 ;  /* 0x00000009090a9221 */ /* 0x000fe20000000000 */
[----:B------:R-:W-:Y:S01]  /*0670*/  FSEL R12, R17, -1, P3 ;  /* 0xbf800000110c7808 */ /* 0x000fe20001800000 */
[----:B------:R-:W-:Y:S01]  /*0680*/  @!P0 FADD R12, R11, R11 ;  /* 0x0000000b0b0c8221 */ /* 0x000fe20000000000 */
[----:B------:R-:W-:-:S02]  /*0690*/  FSETP.GT.AND P1, PT, R9, RZ, PT ;  /* 0x000000ff0900720b */ /* 0x000fc40003f24000 */
[----:B------:R-:W-:Y:S02]  /*06a0*/  FSETP.GT.AND P0, PT, R11, RZ, PT ;  /* 0x000000ff0b00720b */ /* 0x000fe40003f04000 */
[----:B------:R-:W-:Y:S02]  /*06b0*/  FSEL R13, R9, R10, P1 ;  /* 0x0000000a090d7208 */ /* 0x000fe40000800000 */
[----:B------:R-:W-:-:S03]  /*06c0*/  FSEL R12, R11, R12, P0 ;  /* 0x0000000c0b0c7208 */ /* 0x000fc60000000000 */
[----:B------:R-:W-:Y:S02]  /*06d0*/  FADD R10, R4, R13 ;  /* 0x0000000d040a7221 */ /* 0x000fe40000000000 */
[----:B------:R-:W-:Y:S02]  /*06e0*/  FADD R9, R5, R12 ;  /* 0x0000000c05097221 */ /* 0x000fe40000000000 */
        /* <DEDUP_REMOVED lines=8> */
[----:B0-----:R-:W-:-:S04]  /*0770*/  FSEL R17, R11, RZ, P0 ;  /* 0x000000ff0b117208 */ /* 0x001fc80000000000 */
[----:B------:R-:W-:Y:S02]  /*0780*/  FSETP.NEU.AND P3, PT, R17, 128, PT ;  /* 0x430000001100780b */ /* 0x000fe40003f6d000 */
[----:B-1----:R-:W-:Y:S01]  /*0790*/  FSEL R14, R15, RZ, P1 ;  /* 0x000000ff0f0e7208 */ /* 0x002fe20000800000 */
[C---:B------:R-:W-:Y:S01]  /*07a0*/  FFMA.FTZ R16, -R17.reuse, 0.693145751953125, R10 ;  /* 0x3f31720011107823 */ /* 0x040fe2000001010a */
[----:B------:R-:W-:-:S03]  /*07b0*/  FSEL R11, R17, 127, P3 ;  /* 0x42fe0000110b7808 */ /* 0x000fc60001800000 */
[C---:B------:R-:W-:Y:S01]  /*07c0*/  FFMA.FTZ R19, -R14.reuse, 0.693145751953125, R9 ;  /* 0x3f3172000e137823 */ /* 0x040fe20000010109 */
[----:B------:R-:W-:Y:S01]  /*07d0*/  FFMA.FTZ R17, -R17, 1.428606765330187045e-06, R16 ;  /* 0x35bfbe8e11117823 */ /* 0x000fe20000010110 */
[C---:B------:R-:W-:Y:S02]  /*07e0*/  FSETP.NEU.AND P2, PT, R14.reuse, 128, PT ;  /* 0x430000000e00780b */ /* 0x040fe40003f4d000 */
[----:B------:R-:W-:Y:S01]  /*07f0*/  FFMA.FTZ R15, -R14, 1.428606765330187045e-06, R19 ;  /* 0x35bfbe8e0e0f7823 */ /* 0x000fe20000010113 */
[----:B------:R-:W-:-:S03]  /*0800*/  FFMA.FTZ R18, R17, R8, 0.0083824126049876213074 ;  /* 0x3c09566311127423 */ /* 0x000fc60000010008 */
[----:B------:R-:W-:Y:S01]  /*0810*/  FFMA.FTZ R20, R15, R8, 0.0083824126049876213074 ;  /* 0x3c0956630f147423 */ /* 0x000fe20000010008 */
[----:B------:R-:W-:Y:S01]  /*0820*/  FSEL R8, R14, 127, P2 ;  /* 0x42fe00000e087808 */ /* 0x000fe20001000000 */
[----:B------:R-:W-:Y:S02]  /*0830*/  FFMA.FTZ R14, R17, R18, 0.041667830199003219604 ;  /* 0x3d2aabe3110e7423 */ /* 0x000fe40000010012 */
[----:B------:R-:W-:Y:S01]  /*0840*/  FFMA.FTZ R20, R15, R20, 0.041667830199003219604 ;  /* 0x3d2aabe30f147423 */ /* 0x000fe20000010014 */
[----:B------:R-:W0:Y:S01]  /*0850*/  MUFU.EX2 R18, R8 ;  /* 0x0000000800127308 */ /* 0x000e220000000800 */
[----:B------:R-:W-:Y:S02]  /*0860*/  FFMA.FTZ R14, R17, R14, 0.16666397452354431152 ;  /* 0x3e2aa9f6110e7423 */ /* 0x000fe4000001000e */
[----:B------:R-:W-:Y:S02]  /*0870*/  FFMA.FTZ R20, R15, R20, 0.16666397452354431152 ;  /* 0x3e2aa9f60f147423 */ /* 0x000fe40000010014 */
[----:B------:R-:W-:-:S03]  /*0880*/  FFMA.FTZ R14, R17, R14, 0.49999994039535522461 ;  /* 0x3efffffe110e7423 */ /* 0x000fc6000001000e */
[----:B------:R-:W1:Y:S01]  /*0890*/  MUFU.EX2 R16, R11 ;  /* 0x0000000b00107308 */ /* 0x000e620000000800 */
[----:B------:R-:W-:Y:S01]  /*08a0*/  FFMA.FTZ R20, R15, R20, 0.49999994039535522461 ;  /* 0x3efffffe0f147423 */ /* 0x000fe20000010014 */
[----:B------:R-:W-:-:S03]  /*08b0*/  FMUL R14, R17, R14 ;  /* 0x0000000e110e7220 */ /* 0x000fc60000400000 */
[----:B------:R-:W-:Y:S01]  /*08c0*/  FMUL R20, R15, R20 ;  /* 0x000000140f147220 */ /* 0x000fe20000400000 */
[----:B------:R-:W-:Y:S01]  /*08d0*/  FFMA.FTZ R17, R17, R14, R17 ;  /* 0x0000000e11117223 */ /* 0x000fe20000010011 */
[----:B0-----:R-:W-:Y:S02]  /*08e0*/  FADD R23, R18, -1 ;  /* 0xbf80000012177421 */ /* 0x001fe40000000000 */
[----:B------:R-:W-:Y:S02]  /*08f0*/  FFMA.FTZ R21, R15, R20, R15 ;  /* 0x000000140f157223 */ /* 0x000fe4000001000f */
[----:B------:R-:W0:Y:S01]  /*0900*/  LDC.64 R14, c[0x0][0x218] ;  /* 0x00008600ff0e7b82 */ /* 0x000e220000000a00 */
[----:B-1----:R-:W-:Y:S01]  /*0910*/  FADD R19, R16, -1 ;  /* 0xbf80000010137421 */ /* 0x002fe20000000000 */
[----:B------:R-:W-:Y:S01]  /*0920*/  FFMA.FTZ R18, R18, R21, R23 ;  /* 0x0000001512127223 */ /* 0x000fe20000010017 */
[----:B------:R-:W-:Y:S02]  /*0930*/  FSETP.NEU.AND P0, PT, R10, RZ, PT ;  /* 0x000000ff0a00720b */ /* 0x000fe40003f0d000 */
[----:B------:R-:W-:Y:S01]  /*0940*/  FFMA.FTZ R16, R16, R17, R19 ;  /* 0x0000001110107223 */ /* 0x000fe20000010013 */
[----:B------:R-:W-:Y:S01]  /*0950*/  FSETP.NEU.AND P1, PT, R9, RZ, PT ;  /* 0x000000ff0900720b */ /* 0x000fe20003f2d000 */
[----:B------:R-:W-:Y:S01]  /*0960*/  @!P2 FADD R18, R18, R18 ;  /* 0x000000121212a221 */ /* 0x000fe20000000000 */
[----:B------:R-:W-:Y:S01]  /*0970*/  FSETP.GT.AND P4, PT, R8, 128, PT ;  /* 0x430000000800780b */ /* 0x000fe20003f84000 */
[----:B------:R-:W-:Y:S01]  /*0980*/  @!P3 FADD R16, R16, R16 ;  /* 0x000000101010b221 */ /* 0x000fe20000000000 */
[----:B------:R-:W-:-:S02]  /*0990*/  FSETP.GT.AND P3, PT, R11, 128, PT ;  /* 0x430000000b00780b */ /* 0x000fc40003f64000 */
[----:B------:R-:W-:Y:S02]  /*09a0*/  FSETP.GEU.AND P2, PT, R8, -25, PT ;  /* 0xc1c800000800780b */ /* 0x000fe40003f4e000 */
[----:B------:R-:W-:Y:S02]  /*09b0*/  FSEL R18, R18, +INF , !P4 ;  /* 0x7f80000012127808 */ /* 0x000fe40006000000 */
[----:B------:R-:W-:Y:S02]  /*09c0*/  FSETP.GEU.AND P4, PT, R11, -25, PT ;  /* 0xc1c800000b00780b */ /* 0x000fe40003f8e000 */
[----:B------:R-:W-:Y:S01]  /*09d0*/  FSEL R16, R16, +INF , !P3 ;  /* 0x7f80000010107808 */ /* 0x000fe20005800000 */
[----:B------:R-:W-:Y:S01]  /*09e0*/  FADD R11, R10, R10 ;  /* 0x0000000a0a0b7221 */ /* 0x000fe20000000000 */
[----:B------:R-:W-:Y:S01]  /*09f0*/  FSEL R18, R18, -1, P2 ;  /* 0xbf80000012127808 */ /* 0x000fe20001000000 */
[----:B------:R-:W-:Y:S01]  /*0a00*/  @!P1 FADD R18, R9, R9 ;  /* 0x0000000909129221 */ /* 0x000fe20000000000 */
[----:B------:R-:W-:-:S02]  /*0a10*/  @P0 FSEL R11, R16, -1, P4 ;  /* 0xbf800000100b0808 */ /* 0x000fc40002000000 */
[----:B------:R-:W-:Y:S02]  /*0a20*/  FSETP.GT.AND P2, PT, R13, -R4, PT ;  /* 0x800000040d00720b */ /* 0x000fe40003f44000 */
[----:B------:R-:W-:Y:S01]  /*0a30*/  FSETP.GT.AND P0, PT, R12, -R5, PT ;  /* 0x800000050c00720b */ /* 0x000fe20003f04000 */
[----:B0-----:R-:W-:Y:S01]  /*0a40*/  IMAD.WIDE R14, R0, 0x4, R14 ;  /* 0x00000004000e7825 */ /* 0x001fe200078e020e */
[----:B------:R-:W-:Y:S02]  /*0a50*/  FSEL R8, R10, R11, P2 ;  /* 0x0000000b0a087208 */ /* 0x000fe40001000000 */
[----:B------:R-:W-:Y:S01]  /*0a60*/  FSEL R9, R9, R18, P0 ;  /* 0x0000001209097208 */ /* 0x000fe20000000000 */
[----:B------:R-:W-:Y:S04]  /*0a70*/  STG.E.64 desc[UR4][R2.64], R6 ;  /* 0x0000000602007986 */ /* 0x000fe8000c101b04 */
[----:B------:R-:W-:Y:S01]  /*0a80*/  STG.E.64 desc[UR4][R14.64], R8 ;  /* 0x000000080e007986 */ /* 0x000fe2000c101b04 */
[----:B------:R-:W-:Y:S05]  /*0a90*/  EXIT ;  /* 0x000000000000794d */ /* 0x000fea0003800000 */
.L_x_0:
[----:B------:R-:W-:-:S00]  /*0aa0*/  BRA `(.L_x_0) ;  /* 0xfffffffc00fc7947 */ /* 0x000fc0000383ffff */
[----:B------:R-:W-:-:S00]  /*0ab0*/  NOP ;  /* 0x0000000000007918 */ /* 0x000fc00000000000 */
        /* <DEDUP_REMOVED lines=12> */
.L_x_1:


//--------------------- .nv.global.init           --------------------------
	.section	.nv.global.init,"aw",@progbits
.nv.global.init:
	.type		_$_str,@object
	.size		_$_str,(_$_str_$_2 - _$_str)
_$_str:
        /*0000*/ 	.byte	0x5f, 0x5f, 0x43, 0x55, 0x44, 0x41, 0x5f, 0x46, 0x54, 0x5a, 0x00
	.type		_$_str_$_2,@object
	.size		_$_str_$_2,(.L_1 - _$_str_$_2)
_$_str_$_2:
        /*000b*/ 	.byte	0x5f, 0x5f, 0x43, 0x55, 0x44, 0x41, 0x5f, 0x50, 0x52, 0x45, 0x43, 0x5f, 0x53, 0x51, 0x52, 0x54
        /*001b*/ 	.byte	0x00
.L_1:


//--------------------- .nv.constant0.triton_poi_fused__native_batch_norm_legit_no_training_add_convolution_elu_19 --------------------------
	.section	.nv.constant0.triton_poi_fused__native_batch_norm_legit_no_training_add_convolution_elu_19,"a",@progbits
	.sectionflags	@""
	.align	4
.nv.constant0.triton_poi_fused__native_batch_norm_legit_no_training_add_convolution_elu_19:
	.zero		596
